	.headerflags	@"EF_CUDA_TEXMODE_UNIFIED EF_CUDA_64BIT_ADDRESS EF_CUDA_ACCELERATORS EF_CUDA_SM90 EF_CUDA_VIRTUAL_SM(EF_CUDA_SM90)"
	.elftype	@"ET_EXEC"


//--------------------- .nv.info                  --------------------------
	.section	.nv.info,"",@"SHT_CUDA_INFO"
	.align	4


	//----- nvinfo : EIATTR_REGCOUNT
	.align		4
        /*0000*/ 	.byte	0x04, 0x2f
        /*0002*/ 	.short	(.L_3 - .L_2)
	.align		4
.L_2:
        /*0004*/ 	.word	index@(triton_poi_fused__native_batch_norm_legit_no_training_12)
        /*0008*/ 	.word	0x00000012


	//----- nvinfo : EIATTR_MIN_STACK_SIZE
	.align		4
.L_3:
        /*000c*/ 	.byte	0x04, 0x12
        /*000e*/ 	.short	(.L_5 - .L_4)
	.align		4
.L_4:
        /*0010*/ 	.word	index@(triton_poi_fused__native_batch_norm_legit_no_training_12)
        /*0014*/ 	.word	0x00000000


	//----- nvinfo : EIATTR_FRAME_SIZE
	.align		4
.L_5:
        /*0018*/ 	.byte	0x04, 0x11
        /*001a*/ 	.short	(.L_7 - .L_6)
	.align		4
.L_6:
        /*001c*/ 	.word	index@(triton_poi_fused__native_batch_norm_legit_no_training_12)
        /*0020*/ 	.word	0x00000000


	//----- nvinfo : EIATTR_MIN_STACK_SIZE
	.align		4
.L_7:
        /*0024*/ 	.byte	0x04, 0x12
        /*0026*/ 	.short	(.L_9 - .L_8)
	.align		4
.L_8:
        /*0028*/ 	.word	index@(triton_poi_fused__native_batch_norm_legit_no_training_12)
        /*002c*/ 	.word	0x00000000
.L_9:


//--------------------- .nv.info.triton_poi_fused__native_batch_norm_legit_no_training_12 --------------------------
	.section	.nv.info.triton_poi_fused__native_batch_norm_legit_no_training_12,"",@"SHT_CUDA_INFO"
	.sectionflags	@""
	.align	4


	//----- nvinfo : EIATTR_CUDA_API_VERSION
	.align		4
        /*0000*/ 	.byte	0x04, 0x37
        /*0002*/ 	.short	(.L_11 - .L_10)
.L_10:
        /*0004*/ 	.word	0x0000007c


	//----- nvinfo : EIATTR_KPARAM_INFO
	.align		4
.L_11:
        /*0008*/ 	.byte	0x04, 0x17
        /*000a*/ 	.short	(.L_13 - .L_12)
.L_12:
        /*000c*/ 	.word	0x00000000
        /*0010*/ 	.short	0x0006
        /*0012*/ 	.short	0x0030
        /*0014*/ 	.byte	0x00, 0xf0, 0x11, 0x00


	//----- nvinfo : EIATTR_KPARAM_INFO
	.align		4
.L_13:
        /*0018*/ 	.byte	0x04, 0x17
        /*001a*/ 	.short	(.L_15 - .L_14)
.L_14:
        /*001c*/ 	.word	0x00000000
        /*0020*/ 	.short	0x0005
        /*0022*/ 	.short	0x0028
        /*0024*/ 	.byte	0x00, 0xf4, 0x21, 0x00


	//----- nvinfo : EIATTR_KPARAM_INFO
	.align		4
.L_15:
        /*0028*/ 	.byte	0x04, 0x17
        /*002a*/ 	.short	(.L_17 - .L_16)
.L_16:
        /*002c*/ 	.word	0x00000000
        /*0030*/ 	.short	0x0004
        /*0032*/ 	.short	0x0020
        /*0034*/ 	.byte	0x00, 0xf4, 0x21, 0x00


	//----- nvinfo : EIATTR_KPARAM_INFO
	.align		4
.L_17:
        /*0038*/ 	.byte	0x04, 0x17
        /*003a*/ 	.short	(.L_19 - .L_18)
.L_18:
        /*003c*/ 	.word	0x00000000
        /*0040*/ 	.short	0x0003
        /*0042*/ 	.short	0x0018
        /*0044*/ 	.byte	0x00, 0xf4, 0x21, 0x00


	//----- nvinfo : EIATTR_KPARAM_INFO
	.align		4
.L_19:
        /*0048*/ 	.byte	0x04, 0x17
        /*004a*/ 	.short	(.L_21 - .L_20)
.L_20:
        /*004c*/ 	.word	0x00000000
        /*0050*/ 	.short	0x0002
        /*0052*/ 	.short	0x0010
        /*0054*/ 	.byte	0x00, 0xf4, 0x21, 0x00


	//----- nvinfo : EIATTR_KPARAM_INFO
	.align		4
.L_21:
        /*0058*/ 	.byte	0x04, 0x17
        /*005a*/ 	.short	(.L_23 - .L_22)
.L_22:
        /*005c*/ 	.word	0x00000000
        /*0060*/ 	.short	0x0001
        /*0062*/ 	.short	0x0008
        /*0064*/ 	.byte	0x00, 0xf4, 0x21, 0x00


	//----- nvinfo : EIATTR_KPARAM_INFO
	.align		4
.L_23:
        /*0068*/ 	.byte	0x04, 0x17
        /*006a*/ 	.short	(.L_25 - .L_24)
.L_24:
        /*006c*/ 	.word	0x00000000
        /*0070*/ 	.short	0x0000
        /*0072*/ 	.short	0x0000
        /*0074*/ 	.byte	0x00, 0xf4, 0x21, 0x00


	//----- nvinfo : EIATTR_SPARSE_MMA_MASK
	.align		4
.L_25:
        /*0078*/ 	.byte	0x03, 0x50
        /*007a*/ 	.short	0x0000


	//----- nvinfo : EIATTR_MAXREG_COUNT
	.align		4
        /*007c*/ 	.byte	0x03, 0x1b
        /*007e*/ 	.short	0x00ff


	//----- nvinfo : EIATTR_EXIT_INSTR_OFFSETS
	.align		4
        /*0080*/ 	.byte	0x04, 0x1c
        /*0082*/ 	.short	(.L_27 - .L_26)


	//   ....[0]....
.L_26:
        /*0084*/ 	.word	0x000002d0


	//   ....[1]....
        /*0088*/ 	.word	0x000002f0


	//----- nvinfo : EIATTR_REQNTID
	.align		4
.L_27:
        /*008c*/ 	.byte	0x04, 0x10
        /*008e*/ 	.short	(.L_29 - .L_28)
.L_28:
        /*0090*/ 	.word	0x00000080
        /*0094*/ 	.word	0x00000001
        /*0098*/ 	.word	0x00000001


	//----- nvinfo : EIATTR_CBANK_PARAM_SIZE
	.align		4
.L_29:
        /*009c*/ 	.byte	0x03, 0x19
        /*009e*/ 	.short	0x0034


	//----- nvinfo : EIATTR_PARAM_CBANK
	.align		4
        /*00a0*/ 	.byte	0x04, 0x0a
        /*00a2*/ 	.short	(.L_31 - .L_30)
	.align		4
.L_30:
        /*00a4*/ 	.word	index@(.nv.constant0.triton_poi_fused__native_batch_norm_legit_no_training_12)
        /*00a8*/ 	.short	0x0210
        /*00aa*/ 	.short	0x0034


	//----- nvinfo : EIATTR_SW_WAR
	.align		4
.L_31:
        /*00ac*/ 	.byte	0x04, 0x36
        /*00ae*/ 	.short	(.L_33 - .L_32)
.L_32:
        /*00b0*/ 	.word	0x00000008
.L_33:


//--------------------- .nv.callgraph             --------------------------
	.section	.nv.callgraph,"",@"SHT_CUDA_CALLGRAPH"
	.align	4
	.sectionentsize	8
	.align		4
        /*0000*/ 	.word	0x00000000
	.align		4
        /*0004*/ 	.word	0xffffffff
	.align		4
        /*0008*/ 	.word	0x00000000
	.align		4
        /*000c*/ 	.word	0xfffffffe
	.align		4
        /*0010*/ 	.word	0x00000000
	.align		4
        /*0014*/ 	.word	0xfffffffd
	.align		4
        /*0018*/ 	.word	0x00000000
	.align		4
        /*001c*/ 	.word	0xfffffffc


//--------------------- .nv.constant4             --------------------------
	.section	.nv.constant4,"a",@progbits
	.align	8
	.align		8
.nv.constant4:
        /*0000*/ 	.dword	_$_str
	.align		8
        /*0008*/ 	.dword	_$_str_$_2


//--------------------- .text.triton_poi_fused__native_batch_norm_legit_no_training_12 --------------------------
	.section	.text.triton_poi_fused__native_batch_norm_legit_no_training_12,"ax",@progbits
	.align	128
        .global         triton_poi_fused__native_batch_norm_legit_no_training_12
        .type           triton_poi_fused__native_batch_norm_legit_no_training_12,@function
        .size           triton_poi_fused__native_batch_norm_legit_no_training_12,(.L_x_1 - triton_poi_fused__native_batch_norm_legit_no_training_12)
        .other          triton_poi_fused__native_batch_norm_legit_no_training_12,@"STO_CUDA_ENTRY STV_DEFAULT"
triton_poi_fused__native_batch_norm_legit_no_training_12:
.text.triton_poi_fused__native_batch_norm_legit_no_training_12:
[----:B------:R-:W0:Y:S01]  /*0000*/  LDC R1, c[0x0][0x28] ;  /* 0x00000a00ff017b82 */ /* 0x000e220000000800 */
[----:B------:R-:W1:Y:S07]  /*0010*/  S2R R0, SR_TID.X ;  /* 0x0000000000007919 */ /* 0x000e6e0000002100 */
[----:B------:R-:W2:Y:S01]  /*0020*/  LDC.64 R8, c[0x0][0x220] ;  /* 0x00008800ff087b82 */ /* 0x000ea20000000a00 */
[----:B------:R-:W-:Y:S01]  /*0030*/  HFMA2.MMA R14, -RZ, RZ, 0, 0 ;  /* 0x00000000ff0e7435 */ /* 0x000fe200000001ff */
[----:B------:R-:W-:Y:S01]  /*0040*/  ULDC.64 UR4, c[0x0][0x208] ;  /* 0x0000820000047ab9 */ /* 0x000fe20000000a00 */
[----:B------:R-:W3:Y:S05]  /*0050*/  S2R R3, SR_CTAID.X ;  /* 0x0000000000037919 */ /* 0x000eea0000002500 */
[----:B------:R-:W4:Y:S08]  /*0060*/  LDC.64 R4, c[0x0][0x210] ;  /* 0x00008400ff047b82 */ /* 0x000f300000000a00 */
[----:B------:R-:W5:Y:S08]  /*0070*/  LDC.64 R6, c[0x0][0x218] ;  /* 0x00008600ff067b82 */ /* 0x000f700000000a00 */
[----:B------:R-:W5:Y:S01]  /*0080*/  LDC.64 R10, c[0x0][0x228] ;  /* 0x00008a00ff0a7b82 */ /* 0x000f620000000a00 */
[----:B-1----:R-:W-:-:S07]  /*0090*/  LOP3.LUT R0, R0, 0x7f, RZ, 0xc0, !PT ;  /* 0x0000007f00007812 */ /* 0x002fce00078ec0ff */
[----:B------:R-:W1:Y:S01]  /*00a0*/  LDC.64 R12, c[0x0][0x230] ;  /* 0x00008c00ff0c7b82 */ /* 0x000e620000000a00 */
[----:B---3--:R-:W-:-:S04]  /*00b0*/  LEA R0, R3, R0, 0x7 ;  /* 0x0000000003007211 */ /* 0x008fc800078e38ff */
[C---:B------:R-:W-:Y:S01]  /*00c0*/  ISETP.GE.AND P2, PT, R0.reuse, 0x2800, PT ;  /* 0x000028000000780c */ /* 0x040fe20003f46270 */
[----:B------:R-:W-:-:S05]  /*00d0*/  IMAD.HI R2, R0, 0x66666667, RZ ;  /* 0x6666666700027827 */ /* 0x000fca00078e02ff */
[----:B------:R-:W-:-:S04]  /*00e0*/  SHF.R.U32.HI R3, RZ, 0x1f, R2 ;  /* 0x0000001fff037819 */ /* 0x000fc80000011602 */
[----:B------:R-:W-:-:S05]  /*00f0*/  LEA.HI.SX32 R3, R2, R3, 0x1c ;  /* 0x0000000302037211 */ /* 0x000fca00078fe2ff */
[----:B------:R-:W-:-:S04]  /*0100*/  IMAD R15, R3, -0x28, R0 ;  /* 0xffffffd8030f7824 */ /* 0x000fc800078e0200 */
[----:B--2---:R-:W-:-:S05]  /*0110*/  IMAD.WIDE R8, R15, 0x4, R8 ;  /* 0x000000040f087825 */ /* 0x004fca00078e0208 */
[----:B------:R2:W3:Y:S01]  /*0120*/  @!P2 LDG.E.EL R14, desc[UR4][R8.64] ;  /* 0x00000004080ea981 */ /* 0x0004e2000c2e1900 */
[----:B------:R-:W-:Y:S01]  /*0130*/  CS2R R2, SRZ ;  /* 0x0000000000027805 */ /* 0x000fe2000001ff00 */
[----:B----4-:R-:W-:-:S04]  /*0140*/  IMAD.WIDE R4, R0, 0x4, R4 ;  /* 0x0000000400047825 */ /* 0x010fc800078e0204 */
[C---:B-----5:R-:W-:Y:S01]  /*0150*/  IMAD.WIDE R6, R15.reuse, 0x4, R6 ;  /* 0x000000040f067825 */ /* 0x060fe200078e0206 */
[----:B------:R4:W5:Y:S03]  /*0160*/  @!P2 LDG.E R2, desc[UR4][R4.64] ;  /* 0x000000040402a981 */ /* 0x000966000c1e1900 */
[C---:B0-2---:R-:W-:Y:S01]  /*0170*/  IMAD.WIDE R8, R15.reuse, 0x4, R10 ;  /* 0x000000040f087825 */ /* 0x045fe200078e020a */
[----:B------:R0:W5:Y:S03]  /*0180*/  @!P2 LDG.E.EL R3, desc[UR4][R6.64] ;  /* 0x000000040603a981 */ /* 0x000166000c2e1900 */
[----:B-1----:R-:W-:Y:S01]  /*0190*/  IMAD.WIDE R10, R15, 0x4, R12 ;  /* 0x000000040f0a7825 */ /* 0x002fe200078e020c */
[----:B------:R-:W-:Y:S01]  /*01a0*/  CS2R R12, SRZ ;  /* 0x00000000000c7805 */ /* 0x000fe2000001ff00 */
[----:B----4-:R-:W1:Y:S05]  /*01b0*/  LDC.64 R4, c[0x0][0x238] ;  /* 0x00008e00ff047b82 */ /* 0x010e6a0000000a00 */
[----:B------:R-:W2:Y:S04]  /*01c0*/  @!P2 LDG.E.EL R12, desc[UR4][R8.64] ;  /* 0x00000004080ca981 */ /* 0x000ea8000c2e1900 */
[----:B------:R-:W2:Y:S01]  /*01d0*/  @!P2 LDG.E.EL R13, desc[UR4][R10.64] ;  /* 0x000000040a0da981 */ /* 0x000ea2000c2e1900 */
[----:B0-----:R-:W-:Y:S01]  /*01e0*/  MOV R6, 0x3e800000 ;  /* 0x3e80000000067802 */ /* 0x001fe20000000f00 */
[----:B---3--:R-:W-:-:S04]  /*01f0*/  FADD R14, R14, 9.9999997473787516356e-06 ;  /* 0x3727c5ac0e0e7421 */ /* 0x008fc80000000000 */
[----:B------:R-:W0:Y:S01]  /*0200*/  MUFU.SQRT R15, R14 ;  /* 0x0000000e000f7308 */ /* 0x000e220000002000 */
[----:B-----5:R-:W-:Y:S01]  /*0210*/  FADD R2, -R3, R2 ;  /* 0x0000000203027221 */ /* 0x020fe20000000100 */
[C---:B0-----:R-:W-:Y:S02]  /*0220*/  FSETP.GT.AND P0, PT, R15.reuse, 8.50705917302346158658e+37, PT ;  /* 0x7e8000000f00780b */ /* 0x041fe40003f04000 */
[----:B------:R-:W-:Y:S02]  /*0230*/  FSETP.GEU.AND P1, PT, R15, 1.175494350822287508e-38, PT ;  /* 0x008000000f00780b */ /* 0x000fe40003f2e000 */
[----:B------:R-:W-:-:S09]  /*0240*/  FSEL R6, R6, 1, P0 ;  /* 0x3f80000006067808 */ /* 0x000fd20000000000 */
[----:B------:R-:W-:Y:S02]  /*0250*/  @P0 FMUL R15, R15, 0.25 ;  /* 0x3e8000000f0f0820 */ /* 0x000fe40000400000 */
[----:B------:R-:W-:Y:S02]  /*0260*/  @!P1 FMUL R6, R6, 16777216 ;  /* 0x4b80000006069820 */ /* 0x000fe40000400000 */
[----:B------:R-:W-:-:S06]  /*0270*/  @!P1 FMUL R15, R15, 16777216 ;  /* 0x4b8000000f0f9820 */ /* 0x000fcc0000400000 */
[----:B------:R-:W0:Y:S02]  /*0280*/  MUFU.RCP R15, R15 ;  /* 0x0000000f000f7308 */ /* 0x000e240000001000 */
[----:B0-----:R-:W-:-:S04]  /*0290*/  FMUL R3, R15, R6 ;  /* 0x000000060f037220 */ /* 0x001fc80000400000 */
[----:B------:R-:W-:Y:S01]  /*02a0*/  FMUL R6, R2, R3 ;  /* 0x0000000302067220 */ /* 0x000fe20000400000 */
[----:B-1----:R-:W-:-:S04]  /*02b0*/  IMAD.WIDE R2, R0, 0x4, R4 ;  /* 0x0000000400027825 */ /* 0x002fc800078e0204 */
[----:B--2---:R-:W-:Y:S01]  /*02c0*/  FFMA R13, R6, R12, R13 ;  /* 0x0000000c060d7223 */ /* 0x004fe2000000000d */
[----:B------:R-:W-:Y:S06]  /*02d0*/  @P2 EXIT ;  /* 0x000000000000294d */ /* 0x000fec0003800000 */
[----:B------:R-:W-:Y:S01]  /*02e0*/  STG.E desc[UR4][R2.64], R13 ;  /* 0x0000000d02007986 */ /* 0x000fe2000c101904 */
[----:B------:R-:W-:Y:S05]  /*02f0*/  EXIT ;  /* 0x000000000000794d */ /* 0x000fea0003800000 */
.L_x_0:
[----:B------:R-:W-:-:S00]  /*0300*/  BRA `(.L_x_0) ;  /* 0xfffffffc00fc7947 */ /* 0x000fc0000383ffff */
[----:B------:R-:W-:-:S00]  /*0310*/  NOP ;  /* 0x0000000000007918 */ /* 0x000fc00000000000 */
        /* <DEDUP_REMOVED lines=14> */
.L_x_1:


//--------------------- .nv.global.init           --------------------------
	.section	.nv.global.init,"aw",@progbits
.nv.global.init:
	.type		_$_str,@object
	.size		_$_str,(_$_str_$_2 - _$_str)
_$_str:
        /*0000*/ 	.byte	0x5f, 0x5f, 0x43, 0x55, 0x44, 0x41, 0x5f, 0x46, 0x54, 0x5a, 0x00
	.type		_$_str_$_2,@object
	.size		_$_str_$_2,(.L_1 - _$_str_$_2)
_$_str_$_2:
        /*000b*/ 	.byte	0x5f, 0x5f, 0x43, 0x55, 0x44, 0x41, 0x5f, 0x50, 0x52, 0x45, 0x43, 0x5f, 0x53, 0x51, 0x52, 0x54
        /*001b*/ 	.byte	0x00
.L_1:


//--------------------- .nv.constant0.triton_poi_fused__native_batch_norm_legit_no_training_12 --------------------------
	.section	.nv.constant0.triton_poi_fused__native_batch_norm_legit_no_training_12,"a",@progbits
	.sectionflags	@""
	.align	4
.nv.constant0.triton_poi_fused__native_batch_norm_legit_no_training_12:
	.zero		580
